	.headerflags	@"EF_CUDA_TEXMODE_UNIFIED EF_CUDA_64BIT_ADDRESS EF_CUDA_ACCELERATORS EF_CUDA_SM90 EF_CUDA_VIRTUAL_SM(EF_CUDA_SM90)"
	.elftype	@"ET_EXEC"


//--------------------- .nv.info                  --------------------------
	.section	.nv.info,"",@"SHT_CUDA_INFO"
	.align	4


	//----- nvinfo : EIATTR_REGCOUNT
	.align		4
        /*0000*/ 	.byte	0x04, 0x2f
        /*0002*/ 	.short	(.L_3 - .L_2)
	.align		4
.L_2:
        /*0004*/ 	.word	index@(triton_poi_fused__native_batch_norm_legit_no_training_relu_15)
        /*0008*/ 	.word	0x00000020


	//----- nvinfo : EIATTR_MIN_STACK_SIZE
	.align		4
.L_3:
        /*000c*/ 	.byte	0x04, 0x12
        /*000e*/ 	.short	(.L_5 - .L_4)
	.align		4
.L_4:
        /*0010*/ 	.word	index@(triton_poi_fused__native_batch_norm_legit_no_training_relu_15)
        /*0014*/ 	.word	0x00000000


	//----- nvinfo : EIATTR_FRAME_SIZE
	.align		4
.L_5:
        /*0018*/ 	.byte	0x04, 0x11
        /*001a*/ 	.short	(.L_7 - .L_6)
	.align		4
.L_6:
        /*001c*/ 	.word	index@(triton_poi_fused__native_batch_norm_legit_no_training_relu_15)
        /*0020*/ 	.word	0x00000000


	//----- nvinfo : EIATTR_MIN_STACK_SIZE
	.align		4
.L_7:
        /*0024*/ 	.byte	0x04, 0x12
        /*0026*/ 	.short	(.L_9 - .L_8)
	.align		4
.L_8:
        /*0028*/ 	.word	index@(triton_poi_fused__native_batch_norm_legit_no_training_relu_15)
        /*002c*/ 	.word	0x00000000
.L_9:


//--------------------- .nv.info.triton_poi_fused__native_batch_norm_legit_no_training_relu_15 --------------------------
	.section	.nv.info.triton_poi_fused__native_batch_norm_legit_no_training_relu_15,"",@"SHT_CUDA_INFO"
	.sectionflags	@""
	.align	4


	//----- nvinfo : EIATTR_CUDA_API_VERSION
	.align		4
        /*0000*/ 	.byte	0x04, 0x37
        /*0002*/ 	.short	(.L_11 - .L_10)
.L_10:
        /*0004*/ 	.word	0x0000007c


	//----- nvinfo : EIATTR_KPARAM_INFO
	.align		4
.L_11:
        /*0008*/ 	.byte	0x04, 0x17
        /*000a*/ 	.short	(.L_13 - .L_12)
.L_12:
        /*000c*/ 	.word	0x00000000
        /*0010*/ 	.short	0x0007
        /*0012*/ 	.short	0x0034
        /*0014*/ 	.byte	0x00, 0xf0, 0x11, 0x00


	//----- nvinfo : EIATTR_KPARAM_INFO
	.align		4
.L_13:
        /*0018*/ 	.byte	0x04, 0x17
        /*001a*/ 	.short	(.L_15 - .L_14)
.L_14:
        /*001c*/ 	.word	0x00000000
        /*0020*/ 	.short	0x0006
        /*0022*/ 	.short	0x0030
        /*0024*/ 	.byte	0x00, 0xf0, 0x11, 0x00


	//----- nvinfo : EIATTR_KPARAM_INFO
	.align		4
.L_15:
        /*0028*/ 	.byte	0x04, 0x17
        /*002a*/ 	.short	(.L_17 - .L_16)
.L_16:
        /*002c*/ 	.word	0x00000000
        /*0030*/ 	.short	0x0005
        /*0032*/ 	.short	0x0028
        /*0034*/ 	.byte	0x00, 0xf4, 0x21, 0x00


	//----- nvinfo : EIATTR_KPARAM_INFO
	.align		4
.L_17:
        /*0038*/ 	.byte	0x04, 0x17
        /*003a*/ 	.short	(.L_19 - .L_18)
.L_18:
        /*003c*/ 	.word	0x00000000
        /*0040*/ 	.short	0x0004
        /*0042*/ 	.short	0x0020
        /*0044*/ 	.byte	0x00, 0xf4, 0x21, 0x00


	//----- nvinfo : EIATTR_KPARAM_INFO
	.align		4
.L_19:
        /*0048*/ 	.byte	0x04, 0x17
        /*004a*/ 	.short	(.L_21 - .L_20)
.L_20:
        /*004c*/ 	.word	0x00000000
        /*0050*/ 	.short	0x0003
        /*0052*/ 	.short	0x0018
        /*0054*/ 	.byte	0x00, 0xf4, 0x21, 0x00


	//----- nvinfo : EIATTR_KPARAM_INFO
	.align		4
.L_21:
        /*0058*/ 	.byte	0x04, 0x17
        /*005a*/ 	.short	(.L_23 - .L_22)
.L_22:
        /*005c*/ 	.word	0x00000000
        /*0060*/ 	.short	0x0002
        /*0062*/ 	.short	0x0010
        /*0064*/ 	.byte	0x00, 0xf4, 0x21, 0x00


	//----- nvinfo : EIATTR_KPARAM_INFO
	.align		4
.L_23:
        /*0068*/ 	.byte	0x04, 0x17
        /*006a*/ 	.short	(.L_25 - .L_24)
.L_24:
        /*006c*/ 	.word	0x00000000
        /*0070*/ 	.short	0x0001
        /*0072*/ 	.short	0x0008
        /*0074*/ 	.byte	0x00, 0xf4, 0x21, 0x00


	//----- nvinfo : EIATTR_KPARAM_INFO
	.align		4
.L_25:
        /*0078*/ 	.byte	0x04, 0x17
        /*007a*/ 	.short	(.L_27 - .L_26)
.L_26:
        /*007c*/ 	.word	0x00000000
        /*0080*/ 	.short	0x0000
        /*0082*/ 	.short	0x0000
        /*0084*/ 	.byte	0x00, 0xf4, 0x21, 0x00


	//----- nvinfo : EIATTR_SPARSE_MMA_MASK
	.align		4
.L_27:
        /*0088*/ 	.byte	0x03, 0x50
        /*008a*/ 	.short	0x0000


	//----- nvinfo : EIATTR_MAXREG_COUNT
	.align		4
        /*008c*/ 	.byte	0x03, 0x1b
        /*008e*/ 	.short	0x00ff


	//----- nvinfo : EIATTR_EXIT_INSTR_OFFSETS
	.align		4
        /*0090*/ 	.byte	0x04, 0x1c
        /*0092*/ 	.short	(.L_29 - .L_28)


	//   ....[0]....
.L_28:
        /*0094*/ 	.word	0x000010b0


	//   ....[1]....
        /*0098*/ 	.word	0x00001130


	//----- nvinfo : EIATTR_REQNTID
	.align		4
.L_29:
        /*009c*/ 	.byte	0x04, 0x10
        /*009e*/ 	.short	(.L_31 - .L_30)
.L_30:
        /*00a0*/ 	.word	0x00000100
        /*00a4*/ 	.word	0x00000001
        /*00a8*/ 	.word	0x00000001


	//----- nvinfo : EIATTR_CBANK_PARAM_SIZE
	.align		4
.L_31:
        /*00ac*/ 	.byte	0x03, 0x19
        /*00ae*/ 	.short	0x0038


	//----- nvinfo : EIATTR_PARAM_CBANK
	.align		4
        /*00b0*/ 	.byte	0x04, 0x0a
        /*00b2*/ 	.short	(.L_33 - .L_32)
	.align		4
.L_32:
        /*00b4*/ 	.word	index@(.nv.constant0.triton_poi_fused__native_batch_norm_legit_no_training_relu_15)
        /*00b8*/ 	.short	0x0210
        /*00ba*/ 	.short	0x0038


	//----- nvinfo : EIATTR_SW_WAR
	.align		4
.L_33:
        /*00bc*/ 	.byte	0x04, 0x36
        /*00be*/ 	.short	(.L_35 - .L_34)
.L_34:
        /*00c0*/ 	.word	0x00000008
.L_35:


//--------------------- .nv.callgraph             --------------------------
	.section	.nv.callgraph,"",@"SHT_CUDA_CALLGRAPH"
	.align	4
	.sectionentsize	8
	.align		4
        /*0000*/ 	.word	0x00000000
	.align		4
        /*0004*/ 	.word	0xffffffff
	.align		4
        /*0008*/ 	.word	0x00000000
	.align		4
        /*000c*/ 	.word	0xfffffffe
	.align		4
        /*0010*/ 	.word	0x00000000
	.align		4
        /*0014*/ 	.word	0xfffffffd
	.align		4
        /*0018*/ 	.word	0x00000000
	.align		4
        /*001c*/ 	.word	0xfffffffc


//--------------------- .nv.constant4             --------------------------
	.section	.nv.constant4,"a",@progbits
	.align	8
	.align		8
.nv.constant4:
        /*0000*/ 	.dword	_$_str
	.align		8
        /*0008*/ 	.dword	_$_str_$_2


//--------------------- .text.triton_poi_fused__native_batch_norm_legit_no_training_relu_15 --------------------------
	.section	.text.triton_poi_fused__native_batch_norm_legit_no_training_relu_15,"ax",@progbits
	.sectionflags	@"SHF_BARRIERS=1"
	.align	128
        .global         triton_poi_fused__native_batch_norm_legit_no_training_relu_15
        .type           triton_poi_fused__native_batch_norm_legit_no_training_relu_15,@function
        .size           triton_poi_fused__native_batch_norm_legit_no_training_relu_15,(.L_x_1 - triton_poi_fused__native_batch_norm_legit_no_training_relu_15)
        .other          triton_poi_fused__native_batch_norm_legit_no_training_relu_15,@"STO_CUDA_ENTRY STV_DEFAULT"
triton_poi_fused__native_batch_norm_legit_no_training_relu_15:
.text.triton_poi_fused__native_batch_norm_legit_no_training_relu_15:
[----:B------:R-:W0:Y:S01]  /*0000*/  LDC R1, c[0x0][0x28] ;  /* 0x00000a00ff017b82 */ /* 0x000e220000000800 */
[----:B------:R-:W1:Y:S07]  /*0010*/  S2R R3, SR_CTAID.Y ;  /* 0x0000000000037919 */ /* 0x000e6e0000002600 */
[----:B------:R-:W2:Y:S01]  /*0020*/  LDC.64 R26, c[0x0][0x210] ;  /* 0x00008400ff1a7b82 */ /* 0x000ea20000000a00 */
[----:B------:R-:W-:Y:S01]  /*0030*/  ULDC.64 UR6, c[0x0][0x208] ;  /* 0x0000820000067ab9 */ /* 0x000fe20000000a00 */
[----:B------:R-:W3:Y:S01]  /*0040*/  S2R R0, SR_TID.X ;  /* 0x0000000000007919 */ /* 0x000ee20000002100 */
[----:B------:R-:W4:Y:S05]  /*0050*/  S2R R2, SR_CTAID.X ;  /* 0x0000000000027919 */ /* 0x000f2a0000002500 */
[----:B------:R-:W5:Y:S01]  /*0060*/  LDC.64 R20, c[0x0][0x218] ;  /* 0x00008600ff147b82 */ /* 0x000f620000000a00 */
[----:B-1----:R-:W-:Y:S01]  /*0070*/  IMAD.SHL.U32 R28, R3, 0x10, RZ ;  /* 0x00000010031c7824 */ /* 0x002fe200078e00ff */
[----:B------:R-:W-:Y:S01]  /*0080*/  SHF.R.S32.HI R4, RZ, 0x1b, R3 ;  /* 0x0000001bff047819 */ /* 0x000fe20000011403 */
[----:B---3--:R-:W-:-:S03]  /*0090*/  IMAD.SHL.U32 R3, R0, 0x4, RZ ;  /* 0x0000000400037824 */ /* 0x008fc600078e00ff */
[----:B------:R-:W-:Y:S02]  /*00a0*/  SGXT R4, R4, 0x1 ;  /* 0x000000010404781a */ /* 0x000fe40000000200 */
[----:B------:R-:W-:Y:S02]  /*00b0*/  SHF.R.U32.HI R9, RZ, 0x2, R0 ;  /* 0x00000002ff097819 */ /* 0x000fe40000011600 */
[----:B------:R-:W-:Y:S02]  /*00c0*/  LOP3.LUT R29, R28, 0xc, R3, 0xf8, !PT ;  /* 0x0000000c1c1d7812 */ /* 0x000fe400078ef803 */
[----:B------:R-:W-:Y:S02]  /*00d0*/  SGXT.U32 R9, R9, 0x6 ;  /* 0x000000060909781a */ /* 0x000fe40000000000 */
[----:B------:R-:W-:Y:S02]  /*00e0*/  LEA.HI R7, R4, R29, RZ, 0x9 ;  /* 0x0000001d04077211 */ /* 0x000fe400078f48ff */
[----:B----4-:R-:W-:-:S02]  /*00f0*/  PRMT R12, R9, 0x6540, R2 ;  /* 0x00006540090c7816 */ /* 0x010fc40000000002 */
[----:B------:R-:W-:Y:S02]  /*0100*/  CS2R R8, SRZ ;  /* 0x0000000000087805 */ /* 0x000fe4000001ff00 */
[C---:B------:R-:W-:Y:S01]  /*0110*/  LOP3.LUT R4, R7.reuse, 0xfffffe00, RZ, 0xc0, !PT ;  /* 0xfffffe0007047812 */ /* 0x040fe200078ec0ff */
[----:B------:R-:W-:Y:S01]  /*0120*/  IMAD.SHL.U32 R10, R7, 0x400, RZ ;  /* 0x00000400070a7824 */ /* 0x000fe200078e00ff */
[C---:B------:R-:W-:Y:S02]  /*0130*/  LOP3.LUT R13, R12.reuse, 0x80, RZ, 0xfc, !PT ;  /* 0x000000800c0d7812 */ /* 0x040fe400078efcff */
[----:B------:R-:W-:Y:S02]  /*0140*/  CS2R R6, SRZ ;  /* 0x0000000000067805 */ /* 0x000fe4000001ff00 */
[----:B------:R-:W-:Y:S01]  /*0150*/  LOP3.LUT R11, R12, 0x40, RZ, 0xfc, !PT ;  /* 0x000000400c0b7812 */ /* 0x000fe200078efcff */
[----:B------:R-:W-:Y:S01]  /*0160*/  IMAD.IADD R29, R29, 0x1, -R4 ;  /* 0x000000011d1d7824 */ /* 0x000fe200078e0a04 */
[----:B------:R-:W-:-:S02]  /*0170*/  LOP3.LUT R14, R10, 0xfff80000, RZ, 0xc0, !PT ;  /* 0xfff800000a0e7812 */ /* 0x000fc400078ec0ff */
[----:B------:R-:W-:Y:S02]  /*0180*/  CS2R R4, SRZ ;  /* 0x0000000000047805 */ /* 0x000fe4000001ff00 */
[----:B------:R-:W-:Y:S02]  /*0190*/  ISETP.GE.AND P0, PT, R12, 0x400, PT ;  /* 0x000004000c00780c */ /* 0x000fe40003f06270 */
[----:B------:R-:W-:Y:S01]  /*01a0*/  ISETP.GE.AND P2, PT, R13, 0x400, PT ;  /* 0x000004000d00780c */ /* 0x000fe20003f46270 */
[----:B------:R-:W-:Y:S01]  /*01b0*/  IMAD.IADD R14, R29, 0x1, R14 ;  /* 0x000000011d0e7824 */ /* 0x000fe200078e020e */
[----:B------:R-:W-:-:S03]  /*01c0*/  ISETP.GE.AND P1, PT, R11, 0x400, PT ;  /* 0x000004000b00780c */ /* 0x000fc60003f26270 */
[C-C-:B------:R-:W-:Y:S01]  /*01d0*/  IMAD R19, R12.reuse, 0x200, R14.reuse ;  /* 0x000002000c137824 */ /* 0x140fe200078e020e */
[----:B------:R-:W-:Y:S01]  /*01e0*/  LOP3.LUT R12, R12, 0xc0, RZ, 0xfc, !PT ;  /* 0x000000c00c0c7812 */ /* 0x000fe200078efcff */
[----:B------:R-:W-:Y:S01]  /*01f0*/  IMAD R25, R13, 0x200, R14 ;  /* 0x000002000d197824 */ /* 0x000fe200078e020e */
[----:B------:R-:W-:Y:S01]  /*0200*/  LEA R23, R11, R14, 0x9 ;  /* 0x0000000e0b177211 */ /* 0x000fe200078e48ff */
[----:B--2---:R-:W-:Y:S01]  /*0210*/  IMAD.WIDE R18, R19, 0x4, R26 ;  /* 0x0000000413127825 */ /* 0x004fe200078e021a */
[C---:B------:R-:W-:Y:S02]  /*0220*/  ISETP.GE.AND P3, PT, R12.reuse, 0x400, PT ;  /* 0x000004000c00780c */ /* 0x040fe40003f66270 */
[----:B------:R-:W-:Y:S01]  /*0230*/  CS2R R10, SRZ ;  /* 0x00000000000a7805 */ /* 0x000fe2000001ff00 */
[----:B------:R-:W-:Y:S01]  /*0240*/  IMAD R17, R12, 0x200, R14 ;  /* 0x000002000c117824 */ /* 0x000fe200078e020e */
[----:B------:R-:W-:Y:S02]  /*0250*/  CS2R R12, SRZ ;  /* 0x00000000000c7805 */ /* 0x000fe4000001ff00 */
[----:B------:R-:W-:Y:S01]  /*0260*/  CS2R R14, SRZ ;  /* 0x00000000000e7805 */ /* 0x000fe2000001ff00 */
[--C-:B------:R-:W-:Y:S01]  /*0270*/  IMAD.WIDE R24, R25, 0x4, R26.reuse ;  /* 0x0000000419187825 */ /* 0x100fe200078e021a */
[----:B------:R-:W2:Y:S03]  /*0280*/  @!P0 LDG.E.EL.128 R4, desc[UR6][R18.64] ;  /* 0x0000000612048981 */ /* 0x000ea6000c2e1d00 */
[--C-:B------:R-:W-:Y:S01]  /*0290*/  IMAD.WIDE R22, R23, 0x4, R26.reuse ;  /* 0x0000000417167825 */ /* 0x100fe200078e021a */
[----:B------:R1:W3:Y:S03]  /*02a0*/  @!P2 LDG.E.EL.128 R12, desc[UR6][R24.64] ;  /* 0x00000006180ca981 */ /* 0x0002e6000c2e1d00 */
[----:B------:R-:W-:Y:S01]  /*02b0*/  IMAD.WIDE R26, R17, 0x4, R26 ;  /* 0x00000004111a7825 */ /* 0x000fe200078e021a */
[----:B------:R-:W4:Y:S01]  /*02c0*/  @!P1 LDG.E.EL.128 R8, desc[UR6][R22.64] ;  /* 0x0000000616089981 */ /* 0x000f22000c2e1d00 */
[----:B-1----:R-:W1:Y:S01]  /*02d0*/  LDC.64 R24, c[0x0][0x220] ;  /* 0x00008800ff187b82 */ /* 0x002e620000000a00 */
[----:B------:R-:W-:-:S02]  /*02e0*/  CS2R R16, SRZ ;  /* 0x0000000000107805 */ /* 0x000fc4000001ff00 */
[----:B------:R-:W-:Y:S01]  /*02f0*/  CS2R R18, SRZ ;  /* 0x0000000000127805 */ /* 0x000fe2000001ff00 */
[----:B-----5:R-:W-:-:S05]  /*0300*/  IMAD.WIDE R20, R29, 0x4, R20 ;  /* 0x000000041d147825 */ /* 0x020fca00078e0214 */
[----:B------:R-:W5:Y:S04]  /*0310*/  @!P3 LDG.E.EL.128 R16, desc[UR6][R26.64] ;  /* 0x000000061a10b981 */ /* 0x000f68000c2e1d00 */
[----:B0-----:R-:W2:Y:S01]  /*0320*/  LDG.E.EL.128 R20, desc[UR6][R20.64] ;  /* 0x0000000614147981 */ /* 0x001ea2000c2e1d00 */
[----:B-1----:R-:W-:-:S06]  /*0330*/  IMAD.WIDE R24, R29, 0x4, R24 ;  /* 0x000000041d187825 */ /* 0x002fcc00078e0218 */
[----:B------:R-:W5:Y:S01]  /*0340*/  LDG.E.EL.128 R24, desc[UR6][R24.64] ;  /* 0x0000000618187981 */ /* 0x000f62000c2e1d00 */
[C---:B--2---:R-:W-:Y:S01]  /*0350*/  FADD R5, -R21.reuse, R5 ;  /* 0x0000000515057221 */ /* 0x044fe20000000100 */
[C---:B----4-:R-:W-:Y:S01]  /*0360*/  FADD R9, -R21.reuse, R9 ;  /* 0x0000000915097221 */ /* 0x050fe20000000100 */
[C---:B---3--:R-:W-:Y:S01]  /*0370*/  FADD R13, -R21.reuse, R13 ;  /* 0x0000000d150d7221 */ /* 0x048fe20000000100 */
[----:B-----5:R-:W-:Y:S01]  /*0380*/  FADD R17, -R21, R17 ;  /* 0x0000001115117221 */ /* 0x020fe20000000100 */
[C---:B------:R-:W-:Y:S01]  /*0390*/  FADD R4, -R20.reuse, R4 ;  /* 0x0000000414047221 */ /* 0x040fe20000000100 */
[C---:B------:R-:W-:Y:S01]  /*03a0*/  FADD R8, -R20.reuse, R8 ;  /* 0x0000000814087221 */ /* 0x040fe20000000100 */
[C---:B------:R-:W-:Y:S01]  /*03b0*/  FADD R12, -R20.reuse, R12 ;  /* 0x0000000c140c7221 */ /* 0x040fe20000000100 */
[----:B------:R-:W-:Y:S01]  /*03c0*/  FADD R16, -R20, R16 ;  /* 0x0000001014107221 */ /* 0x000fe20000000100 */
[----:B------:R-:W-:-:S04]  /*03d0*/  FADD R21, R25, 9.9999997473787516356e-06 ;  /* 0x3727c5ac19157421 */ /* 0x000fc80000000000 */
[----:B------:R-:W0:Y:S01]  /*03e0*/  MUFU.SQRT R20, R21 ;  /* 0x0000001500147308 */ /* 0x000e220000002000 */
[C---:B------:R-:W-:Y:S01]  /*03f0*/  FADD R6, -R22.reuse, R6 ;  /* 0x0000000616067221 */ /* 0x040fe20000000100 */
[C---:B------:R-:W-:Y:S01]  /*0400*/  FADD R10, -R22.reuse, R10 ;  /* 0x0000000a160a7221 */ /* 0x040fe20000000100 */
[C---:B------:R-:W-:Y:S01]  /*0410*/  FADD R14, -R22.reuse, R14 ;  /* 0x0000000e160e7221 */ /* 0x040fe20000000100 */
[----:B------:R-:W-:Y:S01]  /*0420*/  FADD R18, -R22, R18 ;  /* 0x0000001216127221 */ /* 0x000fe20000000100 */
[----:B------:R-:W-:-:S04]  /*0430*/  FADD R22, R26, 9.9999997473787516356e-06 ;  /* 0x3727c5ac1a167421 */ /* 0x000fc80000000000 */
[----:B------:R-:W1:Y:S01]  /*0440*/  MUFU.SQRT R25, R22 ;  /* 0x0000001600197308 */ /* 0x000e620000002000 */
[C---:B0-----:R-:W-:Y:S02]  /*0450*/  FSETP.GT.AND P0, PT, R20.reuse, 8.50705917302346158658e+37, PT ;  /* 0x7e8000001400780b */ /* 0x041fe40003f04000 */
[----:B------:R-:W-:Y:S01]  /*0460*/  FSETP.GEU.AND P1, PT, R20, 1.175494350822287508e-38, PT ;  /* 0x008000001400780b */ /* 0x000fe20003f2e000 */
[----:B------:R-:W-:Y:S02]  /*0470*/  IMAD.MOV.U32 R21, RZ, RZ, 0x3e800000 ;  /* 0x3e800000ff157424 */ /* 0x000fe400078e00ff */
[----:B------:R-:W-:Y:S01]  /*0480*/  FADD R27, R27, 9.9999997473787516356e-06 ;  /* 0x3727c5ac1b1b7421 */ /* 0x000fe20000000000 */
[----:B------:R-:W-:Y:S02]  /*0490*/  FADD R24, R24, 9.9999997473787516356e-06 ;  /* 0x3727c5ac18187421 */ /* 0x000fe40000000000 */
[----:B------:R-:W-:Y:S01]  /*04a0*/  FSEL R26, R21, 1, P0 ;  /* 0x3f800000151a7808 */ /* 0x000fe20000000000 */
[----:B------:R-:W-:-:S02]  /*04b0*/  FADD R7, -R23, R7 ;  /* 0x0000000717077221 */ /* 0x000fc40000000100 */
[----:B------:R-:W0:Y:S02]  /*04c0*/  MUFU.SQRT R27, R27 ;  /* 0x0000001b001b7308 */ /* 0x000e240000002000 */
[----:B------:R-:W-:Y:S01]  /*04d0*/  @P0 FMUL R20, R20, 0.25 ;  /* 0x3e80000014140820 */ /* 0x000fe20000400000 */
[C---:B------:R-:W-:Y:S01]  /*04e0*/  FADD R11, -R23.reuse, R11 ;  /* 0x0000000b170b7221 */ /* 0x040fe20000000100 */
[C---:B------:R-:W-:Y:S01]  /*04f0*/  FADD R15, -R23.reuse, R15 ;  /* 0x0000000f170f7221 */ /* 0x040fe20000000100 */
[----:B------:R-:W-:Y:S01]  /*0500*/  FADD R19, -R23, R19 ;  /* 0x0000001317137221 */ /* 0x000fe20000000100 */
[----:B------:R-:W-:Y:S01]  /*0510*/  @!P1 FMUL R20, R20, 16777216 ;  /* 0x4b80000014149820 */ /* 0x000fe20000400000 */
[----:B------:R-:W-:Y:S01]  /*0520*/  @!P1 FMUL R26, R26, 16777216 ;  /* 0x4b8000001a1a9820 */ /* 0x000fe20000400000 */
[----:B------:R-:W2:Y:S01]  /*0530*/  MUFU.SQRT R23, R24 ;  /* 0x0000001800177308 */ /* 0x000ea20000002000 */
[C---:B-1----:R-:W-:Y:S02]  /*0540*/  FSETP.GT.AND P1, PT, R25.reuse, 8.50705917302346158658e+37, PT ;  /* 0x7e8000001900780b */ /* 0x042fe40003f24000 */
[----:B------:R-:W-:-:S05]  /*0550*/  FSETP.GEU.AND P4, PT, R25, 1.175494350822287508e-38, PT ;  /* 0x008000001900780b */ /* 0x000fca0003f8e000 */
[----:B------:R-:W1:Y:S01]  /*0560*/  MUFU.RCP R20, R20 ;  /* 0x0000001400147308 */ /* 0x000e620000001000 */
[----:B0-----:R-:W-:-:S05]  /*0570*/  FSETP.GT.AND P2, PT, R27, 8.50705917302346158658e+37, PT ;  /* 0x7e8000001b00780b */ /* 0x001fca0003f44000 */
[----:B------:R-:W-:Y:S01]  /*0580*/  @P1 FMUL R25, R25, 0.25 ;  /* 0x3e80000019191820 */ /* 0x000fe20000400000 */
[----:B--2---:R-:W-:Y:S02]  /*0590*/  FSETP.GT.AND P0, PT, R23, 8.50705917302346158658e+37, PT ;  /* 0x7e8000001700780b */ /* 0x004fe40003f04000 */
[----:B------:R-:W-:Y:S01]  /*05a0*/  FSETP.GEU.AND P5, PT, R27, 1.175494350822287508e-38, PT ;  /* 0x008000001b00780b */ /* 0x000fe20003fae000 */
[----:B------:R-:W-:Y:S01]  /*05b0*/  @!P4 FMUL R25, R25, 16777216 ;  /* 0x4b8000001919c820 */ /* 0x000fe20000400000 */
[----:B------:R-:W-:Y:S01]  /*05c0*/  FSETP.GEU.AND P3, PT, R23, 1.175494350822287508e-38, PT ;  /* 0x008000001700780b */ /* 0x000fe20003f6e000 */
[----:B-1----:R-:W-:-:S04]  /*05d0*/  FMUL R26, R20, R26 ;  /* 0x0000001a141a7220 */ /* 0x002fc80000400000 */
[----:B------:R-:W0:Y:S01]  /*05e0*/  MUFU.RCP R25, R25 ;  /* 0x0000001900197308 */ /* 0x000e220000001000 */
[----:B------:R-:W-:Y:S01]  /*05f0*/  @P2 FMUL R27, R27, 0.25 ;  /* 0x3e8000001b1b2820 */ /* 0x000fe20000400000 */
[C---:B------:R-:W-:Y:S02]  /*0600*/  FMUL R22, R26.reuse, R13 ;  /* 0x0000000d1a167220 */ /* 0x040fe40000400000 */
[----:B------:R-:W-:Y:S01]  /*0610*/  @P0 FMUL R23, R23, 0.25 ;  /* 0x3e80000017170820 */ /* 0x000fe20000400000 */
[----:B------:R-:W-:Y:S01]  /*0620*/  FSEL R13, R21, 1, P1 ;  /* 0x3f800000150d7808 */ /* 0x000fe20000800000 */
[----:B------:R-:W-:Y:S01]  /*0630*/  @!P5 FMUL R27, R27, 16777216 ;  /* 0x4b8000001b1bd820 */ /* 0x000fe20000400000 */
[C---:B------:R-:W-:Y:S01]  /*0640*/  FMUL R24, R26.reuse, R9 ;  /* 0x000000091a187220 */ /* 0x040fe20000400000 */
[----:B------:R-:W-:Y:S01]  /*0650*/  @!P3 FMUL R23, R23, 16777216 ;  /* 0x4b8000001717b820 */ /* 0x000fe20000400000 */
[C---:B------:R-:W-:Y:S01]  /*0660*/  FMUL R20, R26.reuse, R17 ;  /* 0x000000111a147220 */ /* 0x040fe20000400000 */
[----:B------:R-:W-:Y:S01]  /*0670*/  @!P4 FMUL R13, R13, 16777216 ;  /* 0x4b8000000d0dc820 */ /* 0x000fe20000400000 */
[----:B------:R-:W1:Y:S01]  /*0680*/  MUFU.RCP R9, R27 ;  /* 0x0000001b00097308 */ /* 0x000e620000001000 */
[----:B------:R-:W-:-:S02]  /*0690*/  FMUL R26, R26, R5 ;  /* 0x000000051a1a7220 */ /* 0x000fc40000400000 */
[----:B0-----:R-:W-:Y:S01]  /*06a0*/  FMUL R25, R25, R13 ;  /* 0x0000000d19197220 */ /* 0x001fe20000400000 */
[----:B------:R-:W-:-:S04]  /*06b0*/  FSEL R13, R21, 1, P0 ;  /* 0x3f800000150d7808 */ /* 0x000fc80000000000 */
[----:B------:R0:W2:Y:S01]  /*06c0*/  MUFU.RCP R5, R23 ;  /* 0x0000001700057308 */ /* 0x0000a20000001000 */
[----:B------:R-:W-:Y:S01]  /*06d0*/  FSEL R21, R21, 1, P2 ;  /* 0x3f80000015157808 */ /* 0x000fe20001000000 */
[----:B------:R-:W-:-:S04]  /*06e0*/  @!P3 FMUL R13, R13, 16777216 ;  /* 0x4b8000000d0db820 */ /* 0x000fc80000400000 */
[----:B------:R-:W-:Y:S01]  /*06f0*/  @!P5 FMUL R21, R21, 16777216 ;  /* 0x4b8000001515d820 */ /* 0x000fe20000400000 */
[----:B------:R-:W-:-:S03]  /*0700*/  FMUL R17, R25, R14 ;  /* 0x0000000e19117220 */ /* 0x000fc60000400000 */
[----:B-1----:R-:W-:Y:S01]  /*0710*/  FMUL R9, R9, R21 ;  /* 0x0000001509097220 */ /* 0x002fe20000400000 */
[C---:B------:R-:W-:Y:S01]  /*0720*/  FMUL R21, R25.reuse, R10 ;  /* 0x0000000a19157220 */ /* 0x040fe20000400000 */
[----:B0-----:R-:W-:Y:S01]  /*0730*/  FMUL R23, R25, R6 ;  /* 0x0000000619177220 */ /* 0x001fe20000400000 */
[----:B--2---:R-:W-:Y:S01]  /*0740*/  FMUL R5, R5, R13 ;  /* 0x0000000d05057220 */ /* 0x004fe20000400000 */
[----:B------:R-:W-:Y:S01]  /*0750*/  FMUL R13, R25, R18 ;  /* 0x00000012190d7220 */ /* 0x000fe20000400000 */
[C---:B------:R-:W-:Y:S01]  /*0760*/  FMUL R14, R9.reuse, R19 ;  /* 0x00000013090e7220 */ /* 0x040fe20000400000 */
[C---:B------:R-:W-:Y:S01]  /*0770*/  FMUL R18, R9.reuse, R15 ;  /* 0x0000000f09127220 */ /* 0x040fe20000400000 */
[C---:B------:R-:W-:Y:S01]  /*0780*/  FMUL R15, R9.reuse, R11 ;  /* 0x0000000b090f7220 */ /* 0x040fe20000400000 */
[----:B------:R-:W-:Y:S01]  /*0790*/  FMUL R19, R9, R7 ;  /* 0x0000000709137220 */ /* 0x000fe20000400000 */
[----:B------:R-:W0:Y:S08]  /*07a0*/  LDC.64 R10, c[0x0][0x230] ;  /* 0x00008c00ff0a7b82 */ /* 0x000e300000000a00 */
[----:B------:R-:W1:Y:S01]  /*07b0*/  LDC.64 R6, c[0x0][0x228] ;  /* 0x00008a00ff067b82 */ /* 0x000e620000000a00 */
[C---:B------:R-:W-:Y:S01]  /*07c0*/  FMUL R27, R5.reuse, R12 ;  /* 0x0000000c051b7220 */ /* 0x040fe20000400000 */
[C---:B------:R-:W-:Y:S01]  /*07d0*/  FMUL R25, R5.reuse, R16 ;  /* 0x0000001005197220 */ /* 0x040fe20000400000 */
[----:B------:R-:W-:Y:S01]  /*07e0*/  FMUL R12, R5, R4 ;  /* 0x00000004050c7220 */ /* 0x000fe20000400000 */
[----:B0-----:R-:W-:-:S04]  /*07f0*/  IMAD.WIDE R10, R29, 0x4, R10 ;  /* 0x000000041d0a7825 */ /* 0x001fc800078e020a */
[----:B-1----:R-:W-:-:S04]  /*0800*/  IMAD.WIDE R6, R29, 0x4, R6 ;  /* 0x000000041d067825 */ /* 0x002fc800078e0206 */
[----:B------:R-:W-:Y:S02]  /*0810*/  FMUL R29, R5, R8 ;  /* 0x00000008051d7220 */ /* 0x000fe40000400000 */
[----:B------:R-:W2:Y:S04]  /*0820*/  LDG.E.EL.128 R8, desc[UR6][R10.64] ;  /* 0x000000060a087981 */ /* 0x000ea8000c2e1d00 */
[----:B------:R-:W2:Y:S01]  /*0830*/  LDG.E.EL.128 R4, desc[UR6][R6.64] ;  /* 0x0000000606047981 */ /* 0x000ea2000c2e1d00 */
[----:B------:R-:W0:Y:S01]  /*0840*/  S2UR UR5, SR_CgaCtaId ;  /* 0x00000000000579c3 */ /* 0x000e220000008800 */
[----:B------:R-:W-:Y:S02]  /*0850*/  UMOV UR4, 0x400 ;  /* 0x0000040000047882 */ /* 0x000fe40000000000 */
[----:B0-----:R-:W-:Y:S01]  /*0860*/  UPRMT UR4, UR5, 0x654, UR4 ;  /* 0x0000065405047896 */ /* 0x001fe20008000004 */
[C-C-:B--2---:R-:W-:Y:S01]  /*0870*/  FFMA R12, R4.reuse, R12, R8.reuse ;  /* 0x0000000c040c7223 */ /* 0x144fe20000000008 */
[C-C-:B------:R-:W-:Y:S01]  /*0880*/  FFMA R29, R4.reuse, R29, R8.reuse ;  /* 0x0000001d041d7223 */ /* 0x140fe20000000008 */
[C-C-:B------:R-:W-:Y:S01]  /*0890*/  FFMA R27, R4.reuse, R27, R8.reuse ;  /* 0x0000001b041b7223 */ /* 0x140fe20000000008 */
[----:B------:R-:W-:-:S02]  /*08a0*/  FFMA R25, R4, R25, R8 ;  /* 0x0000001904197223 */ /* 0x000fc40000000008 */
[----:B------:R-:W0:Y:S01]  /*08b0*/  S2R R4, SR_TID.X ;  /* 0x0000000000047919 */ /* 0x000e220000002100 */
[C-C-:B------:R-:W-:Y:S01]  /*08c0*/  FFMA R26, R5.reuse, R26, R9.reuse ;  /* 0x0000001a051a7223 */ /* 0x140fe20000000009 */
[C-C-:B------:R-:W-:Y:S01]  /*08d0*/  FFMA R24, R5.reuse, R24, R9.reuse ;  /* 0x0000001805187223 */ /* 0x140fe20000000009 */
[C-C-:B------:R-:W-:Y:S01]  /*08e0*/  FFMA R22, R5.reuse, R22, R9.reuse ;  /* 0x0000001605167223 */ /* 0x140fe20000000009 */
[----:B------:R-:W-:Y:S01]  /*08f0*/  FFMA R20, R5, R20, R9 ;  /* 0x0000001405147223 */ /* 0x000fe20000000009 */
[----:B------:R-:W-:Y:S02]  /*0900*/  IMAD.SHL.U32 R5, R0, 0x400, RZ ;  /* 0x0000040000057824 */ /* 0x000fe400078e00ff */
[C-C-:B------:R-:W-:Y:S01]  /*0910*/  FFMA R23, R6.reuse, R23, R10.reuse ;  /* 0x0000001706177223 */ /* 0x140fe2000000000a */
[C-C-:B------:R-:W-:Y:S01]  /*0920*/  FFMA R21, R6.reuse, R21, R10.reuse ;  /* 0x0000001506157223 */ /* 0x140fe2000000000a */
[C-C-:B------:R-:W-:Y:S01]  /*0930*/  FFMA R17, R6.reuse, R17, R10.reuse ;  /* 0x0000001106117223 */ /* 0x140fe2000000000a */
[----:B------:R-:W-:Y:S01]  /*0940*/  FFMA R13, R6, R13, R10 ;  /* 0x0000000d060d7223 */ /* 0x000fe2000000000a */
[C-C-:B------:R-:W-:Y:S01]  /*0950*/  FFMA R19, R7.reuse, R19, R11.reuse ;  /* 0x0000001307137223 */ /* 0x140fe2000000000b */
[C-C-:B------:R-:W-:Y:S01]  /*0960*/  FFMA R15, R7.reuse, R15, R11.reuse ;  /* 0x0000000f070f7223 */ /* 0x140fe2000000000b */
[C-C-:B------:R-:W-:Y:S01]  /*0970*/  FFMA R18, R7.reuse, R18, R11.reuse ;  /* 0x0000001207127223 */ /* 0x140fe2000000000b */
[----:B------:R-:W-:-:S02]  /*0980*/  FFMA R14, R7, R14, R11 ;  /* 0x0000000e070e7223 */ /* 0x000fc4000000000b */
[----:B------:R-:W-:Y:S02]  /*0990*/  FSETP.GEU.AND P0, PT, R19, RZ, PT ;  /* 0x000000ff1300720b */ /* 0x000fe40003f0e000 */
[----:B------:R-:W-:Y:S02]  /*09a0*/  FSETP.GEU.AND P3, PT, R12, RZ, PT ;  /* 0x000000ff0c00720b */ /* 0x000fe40003f6e000 */
[----:B0-----:R-:W-:Y:S02]  /*09b0*/  SHF.R.U32.HI R6, RZ, 0x2, R4 ;  /* 0x00000002ff067819 */ /* 0x001fe40000011604 */
[----:B------:R-:W-:Y:S02]  /*09c0*/  LOP3.LUT R4, R5, 0xc00, RZ, 0xc0, !PT ;  /* 0x00000c0005047812 */ /* 0x000fe400078ec0ff */
[----:B------:R-:W-:Y:S02]  /*09d0*/  SGXT.U32 R5, R6, 0x6 ;  /* 0x000000060605781a */ /* 0x000fe40000000000 */
[----:B------:R-:W-:-:S02]  /*09e0*/  LOP3.LUT R7, R4, 0x200, RZ, 0xfc, !PT ;  /* 0x0000020004077812 */ /* 0x000fc400078efcff */
[C---:B------:R-:W-:Y:S02]  /*09f0*/  LOP3.LUT R5, R4.reuse, R5, RZ, 0xfc, !PT ;  /* 0x0000000504057212 */ /* 0x040fe400078efcff */
[C---:B------:R-:W-:Y:S02]  /*0a00*/  LOP3.LUT R6, R4.reuse, 0x100, RZ, 0xfc, !PT ;  /* 0x0000010004067812 */ /* 0x040fe400078efcff */
[C---:B------:R-:W-:Y:S02]  /*0a10*/  LOP3.LUT R9, R4.reuse, 0x300, RZ, 0xfc, !PT ;  /* 0x0000030004097812 */ /* 0x040fe400078efcff */
[----:B------:R-:W-:Y:S02]  /*0a20*/  LEA.HI R4, R4, UR4, RZ, 0x1a ;  /* 0x0000000404047c11 */ /* 0x000fe4000f8fd0ff */
[----:B------:R-:W-:-:S03]  /*0a30*/  LEA.HI R8, R7, UR4, RZ, 0x1a ;  /* 0x0000000407087c11 */ /* 0x000fc6000f8fd0ff */
[C---:B------:R-:W-:Y:S01]  /*0a40*/  IMAD R7, R5.reuse, 0x4, R4 ;  /* 0x0000000405077824 */ /* 0x040fe200078e0204 */
[----:B------:R-:W-:Y:S01]  /*0a50*/  LEA.HI R6, R6, UR4, RZ, 0x1a ;  /* 0x0000000406067c11 */ /* 0x000fe2000f8fd0ff */
[----:B------:R-:W-:Y:S01]  /*0a60*/  IMAD R4, R5, 0x4, R8 ;  /* 0x0000000405047824 */ /* 0x000fe200078e0208 */
[----:B------:R-:W-:Y:S02]  /*0a70*/  FSETP.GEU.AND P2, PT, R26, RZ, PT ;  /* 0x000000ff1a00720b */ /* 0x000fe40003f4e000 */
[----:B------:R-:W-:Y:S02]  /*0a80*/  FSETP.GEU.AND P1, PT, R23, RZ, PT ;  /* 0x000000ff1700720b */ /* 0x000fe40003f2e000 */
[----:B------:R-:W-:Y:S02]  /*0a90*/  FSEL R8, R19, RZ, P0 ;  /* 0x000000ff13087208 */ /* 0x000fe40000000000 */
[----:B------:R-:W-:Y:S02]  /*0aa0*/  FSETP.GEU.AND P0, PT, R27, RZ, PT ;  /* 0x000000ff1b00720b */ /* 0x000fe40003f0e000 */
[----:B------:R-:W-:-:S02]  /*0ab0*/  LEA.HI R10, R9, UR4, RZ, 0x1a ;  /* 0x00000004090a7c11 */ /* 0x000fc4000f8fd0ff */
[----:B------:R-:W-:Y:S02]  /*0ac0*/  FSEL R12, R12, RZ, P3 ;  /* 0x000000ff0c0c7208 */ /* 0x000fe40001800000 */
[----:B------:R-:W-:Y:S02]  /*0ad0*/  LEA R6, R5, R6, 0x2 ;  /* 0x0000000605067211 */ /* 0x000fe400078e10ff */
[----:B------:R-:W-:Y:S02]  /*0ae0*/  FSEL R9, R26, RZ, P2 ;  /* 0x000000ff1a097208 */ /* 0x000fe40001000000 */
[----:B------:R-:W-:Y:S02]  /*0af0*/  FSEL R23, R23, RZ, P1 ;  /* 0x000000ff17177208 */ /* 0x000fe40000800000 */
[----:B------:R-:W-:Y:S02]  /*0b00*/  FSETP.GEU.AND P4, PT, R29, RZ, PT ;  /* 0x000000ff1d00720b */ /* 0x000fe40003f8e000 */
[----:B------:R-:W-:-:S02]  /*0b10*/  FSETP.GEU.AND P1, PT, R15, RZ, PT ;  /* 0x000000ff0f00720b */ /* 0x000fc40003f2e000 */
[----:B------:R-:W-:Y:S02]  /*0b20*/  FSETP.GEU.AND P3, PT, R24, RZ, PT ;  /* 0x000000ff1800720b */ /* 0x000fe40003f6e000 */
[----:B------:R-:W-:Y:S01]  /*0b30*/  FSEL R16, R27, RZ, P0 ;  /* 0x000000ff1b107208 */ /* 0x000fe20000000000 */
[----:B------:R-:W-:Y:S01]  /*0b40*/  IMAD R5, R5, 0x4, R10 ;  /* 0x0000000405057824 */ /* 0x000fe200078e020a */
[----:B------:R-:W-:Y:S01]  /*0b50*/  FSETP.GEU.AND P0, PT, R22, RZ, PT ;  /* 0x000000ff1600720b */ /* 0x000fe20003f0e000 */
[----:B------:R0:W-:Y:S01]  /*0b60*/  STS [R7], R12 ;  /* 0x0000000c07007388 */ /* 0x0001e20000000800 */
[----:B------:R-:W-:Y:S02]  /*0b70*/  FSETP.GEU.AND P2, PT, R21, RZ, PT ;  /* 0x000000ff1500720b */ /* 0x000fe40003f4e000 */
[----:B------:R-:W-:Y:S01]  /*0b80*/  FSEL R10, R29, RZ, P4 ;  /* 0x000000ff1d0a7208 */ /* 0x000fe20002000000 */
[----:B------:R1:W-:Y:S01]  /*0b90*/  STS [R6+0x400], R9 ;  /* 0x0004000906007388 */ /* 0x0003e20000000800 */
[----:B------:R-:W-:-:S02]  /*0ba0*/  FSEL R11, R24, RZ, P3 ;  /* 0x000000ff180b7208 */ /* 0x000fc40001800000 */
[----:B------:R-:W-:Y:S01]  /*0bb0*/  FSEL R21, R21, RZ, P2 ;  /* 0x000000ff15157208 */ /* 0x000fe20001000000 */
[----:B------:R-:W-:Y:S01]  /*0bc0*/  STS [R4+0x800], R23 ;  /* 0x0008001704007388 */ /* 0x000fe20000000800 */
[----:B0-----:R-:W-:Y:S02]  /*0bd0*/  FSEL R12, R15, RZ, P1 ;  /* 0x000000ff0f0c7208 */ /* 0x001fe40000800000 */
[----:B------:R-:W-:Y:S02]  /*0be0*/  FSETP.GEU.AND P1, PT, R25, RZ, PT ;  /* 0x000000ff1900720b */ /* 0x000fe40003f2e000 */
[----:B-1----:R-:W-:Y:S01]  /*0bf0*/  FSEL R9, R22, RZ, P0 ;  /* 0x000000ff16097208 */ /* 0x002fe20000000000 */
[----:B------:R0:W-:Y:S01]  /*0c00*/  STS [R5+0xc00], R8 ;  /* 0x000c000805007388 */ /* 0x0001e20000000800 */
[----:B------:R-:W-:Y:S02]  /*0c10*/  FSETP.GEU.AND P3, PT, R17, RZ, PT ;  /* 0x000000ff1100720b */ /* 0x000fe40003f6e000 */
[----:B------:R-:W-:Y:S01]  /*0c20*/  FSETP.GEU.AND P0, PT, R20, RZ, PT ;  /* 0x000000ff1400720b */ /* 0x000fe20003f0e000 */
[----:B------:R1:W-:Y:S01]  /*0c30*/  STS [R7+0x100], R10 ;  /* 0x0001000a07007388 */ /* 0x0003e20000000800 */
[----:B------:R-:W-:-:S02]  /*0c40*/  FSETP.GEU.AND P2, PT, R18, RZ, PT ;  /* 0x000000ff1200720b */ /* 0x000fc40003f4e000 */
[----:B------:R-:W-:Y:S01]  /*0c50*/  FSEL R17, R17, RZ, P3 ;  /* 0x000000ff11117208 */ /* 0x000fe20001800000 */
[----:B------:R2:W-:Y:S01]  /*0c60*/  STS [R6+0x500], R11 ;  /* 0x0005000b06007388 */ /* 0x0005e20000000800 */
[----:B0-----:R-:W-:-:S03]  /*0c70*/  FSEL R8, R18, RZ, P2 ;  /* 0x000000ff12087208 */ /* 0x001fc60001000000 */
[----:B------:R-:W-:Y:S01]  /*0c80*/  STS [R4+0x900], R21 ;  /* 0x0009001504007388 */ /* 0x000fe20000000800 */
[----:B-1----:R-:W-:Y:S02]  /*0c90*/  FSEL R10, R25, RZ, P1 ;  /* 0x000000ff190a7208 */ /* 0x002fe40000800000 */
[C---:B------:R-:W-:Y:S02]  /*0ca0*/  FSETP.GEU.AND P1, PT, R13.reuse, RZ, PT ;  /* 0x000000ff0d00720b */ /* 0x040fe40003f2e000 */
[----:B--2---:R-:W-:Y:S01]  /*0cb0*/  FSEL R11, R20, RZ, P0 ;  /* 0x000000ff140b7208 */ /* 0x004fe20000000000 */
[----:B------:R-:W-:Y:S01]  /*0cc0*/  STS [R5+0xd00], R12 ;  /* 0x000d000c05007388 */ /* 0x000fe20000000800 */
[C---:B------:R-:W-:Y:S02]  /*0cd0*/  FSETP.GEU.AND P0, PT, R14.reuse, RZ, PT ;  /* 0x000000ff0e00720b */ /* 0x040fe40003f0e000 */
[----:B------:R-:W-:Y:S01]  /*0ce0*/  FSEL R13, R13, RZ, P1 ;  /* 0x000000ff0d0d7208 */ /* 0x000fe20000800000 */
[----:B------:R-:W-:Y:S01]  /*0cf0*/  STS [R7+0x200], R16 ;  /* 0x0002001007007388 */ /* 0x000fe20000000800 */
[----:B------:R-:W-:-:S03]  /*0d00*/  FSEL R14, R14, RZ, P0 ;  /* 0x000000ff0e0e7208 */ /* 0x000fc60000000000 */
[----:B------:R-:W-:Y:S04]  /*0d10*/  STS [R6+0x600], R9 ;  /* 0x0006000906007388 */ /* 0x000fe80000000800 */
[----:B------:R0:W-:Y:S04]  /*0d20*/  STS [R4+0xa00], R17 ;  /* 0x000a001104007388 */ /* 0x0001e80000000800 */
[----:B------:R-:W-:Y:S01]  /*0d30*/  STS [R5+0xe00], R8 ;  /* 0x000e000805007388 */ /* 0x000fe20000000800 */
[----:B------:R-:W-:-:S03]  /*0d40*/  LOP3.LUT R18, R3, 0x3fc, RZ, 0xc0, !PT ;  /* 0x000003fc03127812 */ /* 0x000fc600078ec0ff */
[----:B------:R-:W-:Y:S01]  /*0d50*/  STS [R7+0x300], R10 ;  /* 0x0003000a07007388 */ /* 0x000fe20000000800 */
[----:B------:R-:W-:Y:S01]  /*0d60*/  SHF.R.U32.HI R15, RZ, 0x8, R3 ;  /* 0x00000008ff0f7819 */ /* 0x000fe20000011603 */
[----:B0-----:R-:W0:Y:S02]  /*0d70*/  LDC.64 R16, c[0x0][0x238] ;  /* 0x00008e00ff107b82 */ /* 0x001e240000000a00 */
[----:B------:R1:W-:Y:S04]  /*0d80*/  STS [R6+0x700], R11 ;  /* 0x0007000b06007388 */ /* 0x0003e80000000800 */
[----:B------:R2:W-:Y:S04]  /*0d90*/  STS [R4+0xb00], R13 ;  /* 0x000b000d04007388 */ /* 0x0005e80000000800 */
[----:B------:R-:W-:Y:S01]  /*0da0*/  STS [R5+0xf00], R14 ;  /* 0x000f000e05007388 */ /* 0x000fe20000000800 */
[----:B------:R-:W-:-:S02]  /*0db0*/  LOP3.LUT R9, R18, 0x400, RZ, 0xfc, !PT ;  /* 0x0000040012097812 */ /* 0x000fc400078efcff */
[----:B------:R-:W-:Y:S02]  /*0dc0*/  LOP3.LUT R12, R18, 0x800, RZ, 0xfc, !PT ;  /* 0x00000800120c7812 */ /* 0x000fe400078efcff */
[----:B------:R-:W-:Y:S02]  /*0dd0*/  SHF.R.U32.HI R9, RZ, 0x6, R9 ;  /* 0x00000006ff097819 */ /* 0x000fe40000011609 */
[----:B------:R-:W-:Y:S02]  /*0de0*/  SHF.R.U32.HI R12, RZ, 0x6, R12 ;  /* 0x00000006ff0c7819 */ /* 0x000fe4000001160c */
[----:B-1----:R-:W-:Y:S02]  /*0df0*/  SGXT.U32 R6, R15, 0x2 ;  /* 0x000000020f06781a */ /* 0x002fe40000000000 */
[----:B------:R-:W-:Y:S02]  /*0e00*/  LOP3.LUT R8, R9, 0x1c, RZ, 0xc0, !PT ;  /* 0x0000001c09087812 */ /* 0x000fe400078ec0ff */
[----:B------:R-:W-:-:S02]  /*0e10*/  LOP3.LUT R12, R12, 0x2c, RZ, 0xc0, !PT ;  /* 0x0000002c0c0c7812 */ /* 0x000fc400078ec0ff */
[----:B------:R-:W-:Y:S01]  /*0e20*/  LOP3.LUT R7, R6, 0x3fc, R3, 0xf8, !PT ;  /* 0x000003fc06077812 */ /* 0x000fe200078ef803 */
[----:B------:R-:W-:Y:S01]  /*0e30*/  VIADD R11, R8, UR4 ;  /* 0x00000004080b7c36 */ /* 0x000fe20008000000 */
[----:B------:R-:W-:Y:S01]  /*0e40*/  LEA R9, R6, UR4, 0x2 ;  /* 0x0000000406097c11 */ /* 0x000fe2000f8e10ff */
[----:B------:R-:W-:Y:S01]  /*0e50*/  VIADD R15, R12, UR4 ;  /* 0x000000040c0f7c36 */ /* 0x000fe20008000000 */
[----:B--2---:R-:W-:Y:S01]  /*0e60*/  LEA R4, R7, UR4, 0x2 ;  /* 0x0000000407047c11 */ /* 0x004fe2000f8e10ff */
[----:B------:R-:W-:Y:S01]  /*0e70*/  BAR.SYNC.DEFER_BLOCKING 0x0 ;  /* 0x0000000000007b1d */ /* 0x000fe20000010000 */
[C---:B------:R-:W-:Y:S01]  /*0e80*/  LEA R19, R18.reuse, R9, 0x2 ;  /* 0x0000000912137211 */ /* 0x040fe200078e10ff */
[C---:B------:R-:W-:Y:S02]  /*0e90*/  IMAD R20, R18.reuse, 0x4, R11 ;  /* 0x0000000412147824 */ /* 0x040fe400078e020b */
[----:B------:R-:W-:Y:S01]  /*0ea0*/  IMAD R21, R18, 0x4, R15 ;  /* 0x0000000412157824 */ /* 0x000fe200078e020f */
[----:B------:R-:W-:Y:S01]  /*0eb0*/  SHF.R.U32.HI R0, RZ, 0x6, R0 ;  /* 0x00000006ff007819 */ /* 0x000fe20000011600 */
[----:B------:R-:W-:Y:S04]  /*0ec0*/  LDS R4, [R4] ;  /* 0x0000000004047984 */ /* 0x000fe80000000800 */
[----:B------:R-:W-:Y:S04]  /*0ed0*/  LDS R5, [R19+0x4] ;  /* 0x0000040013057984 */ /* 0x000fe80000000800 */
[----:B------:R-:W-:Y:S04]  /*0ee0*/  LDS R6, [R19+0x8] ;  /* 0x0000080013067984 */ /* 0x000fe80000000800 */
[----:B------:R1:W2:Y:S04]  /*0ef0*/  LDS R7, [R19+0xc] ;  /* 0x00000c0013077984 */ /* 0x0002a80000000800 */
[----:B------:R-:W-:Y:S04]  /*0f00*/  LDS R8, [R20+0x1000] ;  /* 0x0010000014087984 */ /* 0x000fe80000000800 */
[----:B------:R-:W-:Y:S04]  /*0f10*/  LDS R9, [R20+0x1004] ;  /* 0x0010040014097984 */ /* 0x000fe80000000800 */
[----:B------:R-:W-:Y:S04]  /*0f20*/  LDS R10, [R20+0x1008] ;  /* 0x00100800140a7984 */ /* 0x000fe80000000800 */
[----:B------:R-:W3:Y:S04]  /*0f30*/  LDS R11, [R20+0x100c] ;  /* 0x00100c00140b7984 */ /* 0x000ee80000000800 */
[----:B------:R-:W-:Y:S04]  /*0f40*/  LDS R12, [R21+0x2000] ;  /* 0x00200000150c7984 */ /* 0x000fe80000000800 */
[----:B------:R-:W-:Y:S04]  /*0f50*/  LDS R13, [R21+0x2004] ;  /* 0x00200400150d7984 */ /* 0x000fe80000000800 */
[----:B------:R-:W-:Y:S04]  /*0f60*/  LDS R14, [R21+0x2008] ;  /* 0x00200800150e7984 */ /* 0x000fe80000000800 */
[----:B------:R4:W5:Y:S01]  /*0f70*/  LDS R15, [R21+0x200c] ;  /* 0x00200c00150f7984 */ /* 0x0009620000000800 */
[----:B------:R-:W-:-:S02]  /*0f80*/  LOP3.LUT R3, R3, 0xfc, RZ, 0xc0, !PT ;  /* 0x000000fc03037812 */ /* 0x000fc400078ec0ff */
[----:B-1----:R-:W-:Y:S02]  /*0f90*/  SGXT.U32 R19, R0, 0x2 ;  /* 0x000000020013781a */ /* 0x002fe40000000000 */
[----:B------:R-:W-:Y:S02]  /*0fa0*/  PRMT R3, R3, 0x6540, R2 ;  /* 0x0000654003037816 */ /* 0x000fe40000000002 */
[----:B------:R-:W-:Y:S02]  /*0fb0*/  LOP3.LUT R28, R28, R19, RZ, 0xfc, !PT ;  /* 0x000000131c1c7212 */ /* 0x000fe400078efcff */
[----:B------:R-:W-:Y:S02]  /*0fc0*/  ISETP.GE.AND P0, PT, R3, 0x400, PT ;  /* 0x000004000300780c */ /* 0x000fe40003f06270 */
[----:B------:R-:W-:Y:S01]  /*0fd0*/  LOP3.LUT R0, R18, 0xc00, RZ, 0xfc, !PT ;  /* 0x00000c0012007812 */ /* 0x000fe200078efcff */
[----:B------:R-:W-:-:S03]  /*0fe0*/  IMAD R19, R28, 0x400, R3 ;  /* 0x000004001c137824 */ /* 0x000fc600078e0203 */
[----:B------:R-:W-:Y:S01]  /*0ff0*/  SHF.R.U32.HI R0, RZ, 0x6, R0 ;  /* 0x00000006ff007819 */ /* 0x000fe20000011600 */
[C---:B----4-:R-:W-:Y:S01]  /*1000*/  VIADD R21, R19.reuse, 0x1000 ;  /* 0x0000100013157836 */ /* 0x050fe20000000000 */
[----:B------:R-:W-:Y:S01]  /*1010*/  IADD3 R23, R19, 0x2000, RZ ;  /* 0x0000200013177810 */ /* 0x000fe20007ffe0ff */
[----:B0-----:R-:W-:Y:S01]  /*1020*/  IMAD.WIDE R2, R19, 0x4, R16 ;  /* 0x0000000413027825 */ /* 0x001fe200078e0210 */
[----:B------:R-:W-:-:S03]  /*1030*/  LOP3.LUT R0, R0, 0x3c, RZ, 0xc0, !PT ;  /* 0x0000003c00007812 */ /* 0x000fc600078ec0ff */
[--C-:B------:R-:W-:Y:S01]  /*1040*/  IMAD.WIDE R20, R21, 0x4, R16.reuse ;  /* 0x0000000415147825 */ /* 0x100fe200078e0210 */
[----:B--2---:R0:W-:Y:S03]  /*1050*/  @!P0 STG.E.128 desc[UR6][R2.64], R4 ;  /* 0x0000000402008986 */ /* 0x0041e6000c101d06 */
[----:B------:R-:W-:Y:S01]  /*1060*/  IMAD.WIDE R22, R23, 0x4, R16 ;  /* 0x0000000417167825 */ /* 0x000fe200078e0210 */
[----:B---3--:R0:W-:Y:S03]  /*1070*/  @!P0 STG.E.128 desc[UR6][R20.64], R8 ;  /* 0x0000000814008986 */ /* 0x0081e6000c101d06 */
[----:B------:R-:W-:-:S04]  /*1080*/  VIADD R25, R0, UR4 ;  /* 0x0000000400197c36 */ /* 0x000fc80008000000 */
[----:B------:R-:W-:Y:S01]  /*1090*/  IMAD R25, R18, 0x4, R25 ;  /* 0x0000000412197824 */ /* 0x000fe200078e0219 */
[----:B-----5:R0:W-:Y:S02]  /*10a0*/  @!P0 STG.E.128 desc[UR6][R22.64], R12 ;  /* 0x0000000c16008986 */ /* 0x0201e4000c101d06 */
[----:B0-----:R-:W-:Y:S05]  /*10b0*/  @P0 EXIT ;  /* 0x000000000000094d */ /* 0x001fea0003800000 */
[----:B0-----:R-:W-:Y:S01]  /*10c0*/  LDS R4, [R25+0x3000] ;  /* 0x0030000019047984 */ /* 0x001fe20000000800 */
[----:B------:R-:W-:-:S03]  /*10d0*/  VIADD R19, R19, 0x3000 ;  /* 0x0000300013137836 */ /* 0x000fc60000000000 */
[----:B------:R-:W-:Y:S01]  /*10e0*/  LDS R5, [R25+0x3004] ;  /* 0x0030040019057984 */ /* 0x000fe20000000800 */
[----:B------:R-:W-:-:S03]  /*10f0*/  IMAD.WIDE R16, R19, 0x4, R16 ;  /* 0x0000000413107825 */ /* 0x000fc600078e0210 */
[----:B------:R-:W-:Y:S04]  /*1100*/  LDS R6, [R25+0x3008] ;  /* 0x0030080019067984 */ /* 0x000fe80000000800 */
[----:B------:R-:W0:Y:S04]  /*1110*/  LDS R7, [R25+0x300c] ;  /* 0x00300c0019077984 */ /* 0x000e280000000800 */
[----:B0-----:R-:W-:Y:S01]  /*1120*/  STG.E.128 desc[UR6][R16.64], R4 ;  /* 0x0000000410007986 */ /* 0x001fe2000c101d06 */
[----:B------:R-:W-:Y:S05]  /*1130*/  EXIT ;  /* 0x000000000000794d */ /* 0x000fea0003800000 */
.L_x_0:
[----:B------:R-:W-:-:S00]  /*1140*/  BRA `(.L_x_0) ;  /* 0xfffffffc00fc7947 */ /* 0x000fc0000383ffff */
[----:B------:R-:W-:-:S00]  /*1150*/  NOP ;  /* 0x0000000000007918 */ /* 0x000fc00000000000 */
        /* <DEDUP_REMOVED lines=10> */
.L_x_1:


//--------------------- .nv.global.init           --------------------------
	.section	.nv.global.init,"aw",@progbits
.nv.global.init:
	.type		_$_str,@object
	.size		_$_str,(_$_str_$_2 - _$_str)
_$_str:
        /*0000*/ 	.byte	0x5f, 0x5f, 0x43, 0x55, 0x44, 0x41, 0x5f, 0x46, 0x54, 0x5a, 0x00
	.type		_$_str_$_2,@object
	.size		_$_str_$_2,(.L_1 - _$_str_$_2)
_$_str_$_2:
        /*000b*/ 	.byte	0x5f, 0x5f, 0x43, 0x55, 0x44, 0x41, 0x5f, 0x50, 0x52, 0x45, 0x43, 0x5f, 0x53, 0x51, 0x52, 0x54
        /*001b*/ 	.byte	0x00
.L_1:


//--------------------- .nv.shared.triton_poi_fused__native_batch_norm_legit_no_training_relu_15 --------------------------
	.section	.nv.shared.triton_poi_fused__native_batch_norm_legit_no_training_relu_15,"aw",@nobits
	.sectionflags	@""
	.align	16
	.zero		1024


//--------------------- .nv.constant0.triton_poi_fused__native_batch_norm_legit_no_training_relu_15 --------------------------
	.section	.nv.constant0.triton_poi_fused__native_batch_norm_legit_no_training_relu_15,"a",@progbits
	.sectionflags	@""
	.align	4
.nv.constant0.triton_poi_fused__native_batch_norm_legit_no_training_relu_15:
	.zero		584
